//
// Generated by NVIDIA NVVM Compiler
//
// Compiler Build ID: CL-36424714
// Cuda compilation tools, release 13.0, V13.0.88
// Based on NVVM 20.0.0
//

.version 9.0
.target sm_100
.address_size 64

	// .globl	_Z6warmupv

.visible .entry _Z6warmupv()
{


	ret;

}
	// .globl	_Z11floattohalfPfP6__halfl
.visible .entry _Z11floattohalfPfP6__halfl(
	.param .u64 .ptr .align 1 _Z11floattohalfPfP6__halfl_param_0,
	.param .u64 .ptr .align 1 _Z11floattohalfPfP6__halfl_param_1,
	.param .u64 _Z11floattohalfPfP6__halfl_param_2
)
{
	.reg .pred 	%p<2>;
	.reg .b16 	%rs<2>;
	.reg .b32 	%r<5>;
	.reg .b32 	%f<2>;
	.reg .b64 	%rd<11>;

	ld.param.u64 	%rd2, [_Z11floattohalfPfP6__halfl_param_0];
	ld.param.u64 	%rd3, [_Z11floattohalfPfP6__halfl_param_1];
	ld.param.u64 	%rd4, [_Z11floattohalfPfP6__halfl_param_2];
	mov.u32 	%r1, %ctaid.x;
	mov.u32 	%r2, %ntid.x;
	mov.u32 	%r3, %tid.x;
	mad.lo.s32 	%r4, %r1, %r2, %r3;
	cvt.u64.u32 	%rd1, %r4;
	setp.le.s64 	%p1, %rd4, %rd1;
	@%p1 bra 	$L__BB1_2;
	cvta.to.global.u64 	%rd5, %rd2;
	cvta.to.global.u64 	%rd6, %rd3;
	shl.b64 	%rd7, %rd1, 2;
	add.s64 	%rd8, %rd5, %rd7;
	ld.global.f32 	%f1, [%rd8];
	// begin inline asm
	{  cvt.rn.f16.f32 %rs1, %f1;}

	// end inline asm
	shl.b64 	%rd9, %rd1, 1;
	add.s64 	%rd10, %rd6, %rd9;
	st.global.u16 	[%rd10], %rs1;
$L__BB1_2:
	bar.sync 	0;
	ret;

}


// ===== COMPILED SASS (sm_100) =====

	.target	sm_100

	.elftype	@"ET_EXEC"


//--------------------- .note.nv.tkinfo           --------------------------
	.section	.note.nv.tkinfo,"",@"SHT_NOTE"
	.sectionflags	@"SHF_NOTE_NV_TKINFO"
	.tkinfo
        /*0018*/ 	.word	0x00000002
        /*0030*/ 	.string	""
        /*0030*/ 	.string	"ptxas"
        /*0030*/ 	.string	"Cuda compilation tools, release 13.0, V13.0.88"
        /*0030*/ 	.string	"Build cuda_13.0.r13.0/compiler.36424714_0"
        /*0030*/ 	.string	"-arch sm_100 -m 64 "



//--------------------- .note.nv.cuinfo           --------------------------
	.section	.note.nv.cuinfo,"",@"SHT_NOTE"
	.sectionflags	@"SHF_NOTE_NV_CUINFO"
        /*0018*/ 	.short	0x0002
        /*001a*/ 	.short	0x0064
        /*001c*/ 	.short	0x0082
	.zero		2


//--------------------- .nv.info                  --------------------------
	.section	.nv.info,"",@"SHT_CUDA_INFO"
	.align	4


	//----- nvinfo : EIATTR_REGCOUNT
	.align		4
        /*0000*/ 	.byte	0x04, 0x2f
        /*0002*/ 	.short	(.L_1 - .L_0)
	.align		4
.L_0:
        /*0004*/ 	.word	index@(_Z6warmupv)
        /*0008*/ 	.word	0x00000004


	//----- nvinfo : EIATTR_FRAME_SIZE
	.align		4
.L_1:
        /*000c*/ 	.byte	0x04, 0x11
        /*000e*/ 	.short	(.L_3 - .L_2)
	.align		4
.L_2:
        /*0010*/ 	.word	index@(_Z6warmupv)
        /*0014*/ 	.word	0x00000000


	//----- nvinfo : EIATTR_REGCOUNT
	.align		4
.L_3:
        /*0018*/ 	.byte	0x04, 0x2f
        /*001a*/ 	.short	(.L_5 - .L_4)
	.align		4
.L_4:
        /*001c*/ 	.word	index@(_Z11floattohalfPfP6__halfl)
        /*0020*/ 	.word	0x00000008


	//----- nvinfo : EIATTR_FRAME_SIZE
	.align		4
.L_5:
        /*0024*/ 	.byte	0x04, 0x11
        /*0026*/ 	.short	(.L_7 - .L_6)
	.align		4
.L_6:
        /*0028*/ 	.word	index@(_Z11floattohalfPfP6__halfl)
        /*002c*/ 	.word	0x00000000


	//----- nvinfo : EIATTR_MIN_STACK_SIZE
	.align		4
.L_7:
        /*0030*/ 	.byte	0x04, 0x12
        /*0032*/ 	.short	(.L_9 - .L_8)
	.align		4
.L_8:
        /*0034*/ 	.word	index@(_Z11floattohalfPfP6__halfl)
        /*0038*/ 	.word	0x00000000


	//----- nvinfo : EIATTR_MIN_STACK_SIZE
	.align		4
.L_9:
        /*003c*/ 	.byte	0x04, 0x12
        /*003e*/ 	.short	(.L_11 - .L_10)
	.align		4
.L_10:
        /*0040*/ 	.word	index@(_Z6warmupv)
        /*0044*/ 	.word	0x00000000
.L_11:


//--------------------- .nv.compat                --------------------------
	.section	.nv.compat,"",@"SHT_CUDA_COMPAT_INFO"
	.align	4
        /*0000*/ 	.byte	0x02, 0x09, 0x00, 0x00, 0x02, 0x02, 0x01, 0x00, 0x02, 0x05, 0x05, 0x00, 0x03, 0x07, 0x01, 0x01
        /*0010*/ 	.byte	0x02, 0x03, 0x00, 0x00, 0x02, 0x06, 0x01, 0x00, 0x04, 0x0b, 0x08, 0x00, 0x09, 0x00, 0x00, 0x00
        /*0020*/ 	.byte	0x00, 0x00, 0x00, 0x00


//--------------------- .nv.info._Z11floattohalfPfP6__halfl --------------------------
	.section	.nv.info._Z11floattohalfPfP6__halfl,"",@"SHT_CUDA_INFO"
	.sectionflags	@""
	.align	4


	//----- nvinfo : EIATTR_CUDA_API_VERSION
	.align		4
        /*0000*/ 	.byte	0x04, 0x37
        /*0002*/ 	.short	(.L_13 - .L_12)
.L_12:
        /*0004*/ 	.word	0x00000082


	//----- nvinfo : EIATTR_KPARAM_INFO
	.align		4
.L_13:
        /*0008*/ 	.byte	0x04, 0x17
        /*000a*/ 	.short	(.L_15 - .L_14)
.L_14:
        /*000c*/ 	.word	0x00000000
        /*0010*/ 	.short	0x0002
        /*0012*/ 	.short	0x0010
        /*0014*/ 	.byte	0x00, 0xf0, 0x21, 0x00


	//----- nvinfo : EIATTR_KPARAM_INFO
	.align		4
.L_15:
        /*0018*/ 	.byte	0x04, 0x17
        /*001a*/ 	.short	(.L_17 - .L_16)
.L_16:
        /*001c*/ 	.word	0x00000000
        /*0020*/ 	.short	0x0001
        /*0022*/ 	.short	0x0008
        /*0024*/ 	.byte	0x00, 0xf5, 0x21, 0x00


	//----- nvinfo : EIATTR_KPARAM_INFO
	.align		4
.L_17:
        /*0028*/ 	.byte	0x04, 0x17
        /*002a*/ 	.short	(.L_19 - .L_18)
.L_18:
        /*002c*/ 	.word	0x00000000
        /*0030*/ 	.short	0x0000
        /*0032*/ 	.short	0x0000
        /*0034*/ 	.byte	0x00, 0xf5, 0x21, 0x00


	//----- nvinfo : EIATTR_SPARSE_MMA_MASK
	.align		4
.L_19:
        /*0038*/ 	.byte	0x03, 0x50
        /*003a*/ 	.short	0x0000


	//----- nvinfo : EIATTR_MAXREG_COUNT
	.align		4
        /*003c*/ 	.byte	0x03, 0x1b
        /*003e*/ 	.short	0x00ff


	//----- nvinfo : EIATTR_NUM_BARRIERS
	.align		4
        /*0040*/ 	.byte	0x02, 0x4c
        /*0042*/ 	.byte	0x01
	.zero		1


	//----- nvinfo : EIATTR_MERCURY_ISA_VERSION
	.align		4
        /*0044*/ 	.byte	0x03, 0x5f
        /*0046*/ 	.short	0x0101


	//----- nvinfo : EIATTR_VRC_CTA_INIT_COUNT
	.align		4
        /*0048*/ 	.byte	0x02, 0x4a
	.zero		1
	.zero		1


	//----- nvinfo : EIATTR_EXIT_INSTR_OFFSETS
	.align		4
        /*004c*/ 	.byte	0x04, 0x1c
        /*004e*/ 	.short	(.L_21 - .L_20)


	//   ....[0]....
.L_20:
        /*0050*/ 	.word	0x00000150


	//----- nvinfo : EIATTR_CRS_STACK_SIZE
	.align		4
.L_21:
        /*0054*/ 	.byte	0x04, 0x1e
        /*0056*/ 	.short	(.L_23 - .L_22)
.L_22:
        /*0058*/ 	.word	0x00000000


	//----- nvinfo : EIATTR_CBANK_PARAM_SIZE
	.align		4
.L_23:
        /*005c*/ 	.byte	0x03, 0x19
        /*005e*/ 	.short	0x0018


	//----- nvinfo : EIATTR_PARAM_CBANK
	.align		4
        /*0060*/ 	.byte	0x04, 0x0a
        /*0062*/ 	.short	(.L_25 - .L_24)
	.align		4
.L_24:
        /*0064*/ 	.word	index@(.nv.constant0._Z11floattohalfPfP6__halfl)
        /*0068*/ 	.short	0x0380
        /*006a*/ 	.short	0x0018


	//----- nvinfo : EIATTR_SW_WAR
	.align		4
.L_25:
        /*006c*/ 	.byte	0x04, 0x36
        /*006e*/ 	.short	(.L_27 - .L_26)
.L_26:
        /*0070*/ 	.word	0x00000008
.L_27:


//--------------------- .nv.info._Z6warmupv       --------------------------
	.section	.nv.info._Z6warmupv,"",@"SHT_CUDA_INFO"
	.sectionflags	@""
	.align	4


	//----- nvinfo : EIATTR_CUDA_API_VERSION
	.align		4
        /*0000*/ 	.byte	0x04, 0x37
        /*0002*/ 	.short	(.L_29 - .L_28)
.L_28:
        /*0004*/ 	.word	0x00000082


	//----- nvinfo : EIATTR_SPARSE_MMA_MASK
	.align		4
.L_29:
        /*0008*/ 	.byte	0x03, 0x50
        /*000a*/ 	.short	0x0000


	//----- nvinfo : EIATTR_MAXREG_COUNT
	.align		4
        /*000c*/ 	.byte	0x03, 0x1b
        /*000e*/ 	.short	0x00ff


	//----- nvinfo : EIATTR_MERCURY_ISA_VERSION
	.align		4
        /*0010*/ 	.byte	0x03, 0x5f
        /*0012*/ 	.short	0x0101


	//----- nvinfo : EIATTR_VRC_CTA_INIT_COUNT
	.align		4
        /*0014*/ 	.byte	0x02, 0x4a
	.zero		1
	.zero		1


	//----- nvinfo : EIATTR_EXIT_INSTR_OFFSETS
	.align		4
        /*0018*/ 	.byte	0x04, 0x1c
        /*001a*/ 	.short	(.L_31 - .L_30)


	//   ....[0]....
.L_30:
        /*001c*/ 	.word	0x00000010


	//----- nvinfo : EIATTR_SW_WAR
	.align		4
.L_31:
        /*0020*/ 	.byte	0x04, 0x36
        /*0022*/ 	.short	(.L_33 - .L_32)
.L_32:
        /*0024*/ 	.word	0x00000008
.L_33:


//--------------------- .nv.callgraph             --------------------------
	.section	.nv.callgraph,"",@"SHT_CUDA_CALLGRAPH"
	.align	4
	.sectionentsize	8
	.align		4
        /*0000*/ 	.word	0x00000000
	.align		4
        /*0004*/ 	.word	0xffffffff
	.align		4
        /*0008*/ 	.word	0x00000000
	.align		4
        /*000c*/ 	.word	0xfffffffe
	.align		4
        /*0010*/ 	.word	0x00000000
	.align		4
        /*0014*/ 	.word	0xfffffffd
	.align		4
        /*0018*/ 	.word	0x00000000
	.align		4
        /*001c*/ 	.word	0xfffffffc


//--------------------- .text._Z11floattohalfPfP6__halfl --------------------------
	.section	.text._Z11floattohalfPfP6__halfl,"ax",@progbits
	.align	128
        .global         _Z11floattohalfPfP6__halfl
        .type           _Z11floattohalfPfP6__halfl,@function
        .size           _Z11floattohalfPfP6__halfl,(.L_x_4 - _Z11floattohalfPfP6__halfl)
        .other          _Z11floattohalfPfP6__halfl,@"STO_CUDA_ENTRY STV_DEFAULT"
_Z11floattohalfPfP6__halfl:
.text._Z11floattohalfPfP6__halfl:
[----:B------:R-:W-:Y:S01]  /*0000*/  LDC R1, c[0x0][0x37c] ;  /* 0x0000df00ff017b82 */ /* 0x000fe20000000800 */
[----:B------:R-:W0:Y:S07]  /*0010*/  S2R R3, SR_TID.X ;  /* 0x0000000000037919 */ /* 0x000e2e0000002100 */
[----:B------:R-:W0:Y:S01]  /*0020*/  S2UR UR4, SR_CTAID.X ;  /* 0x00000000000479c3 */ /* 0x000e220000002500 */
[----:B------:R-:W1:Y:S01]  /*0030*/  LDCU.64 UR6, c[0x0][0x390] ;  /* 0x00007200ff0677ac */ /* 0x000e620008000a00 */
[----:B------:R-:W-:Y:S06]  /*0040*/  BSSY.RECONVERGENT B0, `(.L_x_0) ;  /* 0x000000f000007945 */ /* 0x000fec0003800200 */
[----:B------:R-:W0:Y:S02]  /*0050*/  LDC R0, c[0x0][0x360] ;  /* 0x0000d800ff007b82 */ /* 0x000e240000000800 */
[----:B0-----:R-:W-:-:S05]  /*0060*/  IMAD R0, R0, UR4, R3 ;  /* 0x0000000400007c24 */ /* 0x001fca000f8e0203 */
[----:B-1----:R-:W-:-:S04]  /*0070*/  ISETP.GE.U32.AND P0, PT, R0, UR6, PT ;  /* 0x0000000600007c0c */ /* 0x002fc8000bf06070 */
[----:B------:R-:W-:-:S13]  /*0080*/  ISETP.GE.AND.EX P0, PT, RZ, UR7, PT, P0 ;  /* 0x00000007ff007c0c */ /* 0x000fda000bf06300 */
[----:B------:R-:W-:Y:S05]  /*0090*/  @P0 BRA `(.L_x_1) ;  /* 0x0000000000240947 */ /* 0x000fea0003800000 */
[----:B------:R-:W0:Y:S01]  /*00a0*/  LDCU.128 UR8, c[0x0][0x380] ;  /* 0x00007000ff0877ac */ /* 0x000e220008000c00 */
[----:B------:R-:W1:Y:S01]  /*00b0*/  LDCU.64 UR4, c[0x0][0x358] ;  /* 0x00006b00ff0477ac */ /* 0x000e620008000a00 */
[----:B0-----:R-:W-:-:S04]  /*00c0*/  LEA R2, P0, R0, UR8, 0x2 ;  /* 0x0000000800027c11 */ /* 0x001fc8000f8010ff */
[----:B------:R-:W-:-:S05]  /*00d0*/  LEA.HI.X R3, R0, UR9, RZ, 0x2, P0 ;  /* 0x0000000900037c11 */ /* 0x000fca00080f14ff */
[----:B-1----:R-:W2:Y:S01]  /*00e0*/  LDG.E R2, desc[UR4][R2.64] ;  /* 0x0000000402027981 */ /* 0x002ea2000c1e1900 */
[----:B------:R-:W-:-:S04]  /*00f0*/  LEA R4, P0, R0, UR10, 0x1 ;  /* 0x0000000a00047c11 */ /* 0x000fc8000f8008ff */
[----:B------:R-:W-:Y:S02]  /*0100*/  LEA.HI.X R5, R0, UR11, RZ, 0x1, P0 ;  /* 0x0000000b00057c11 */ /* 0x000fe400080f0cff */
[----:B--2---:R-:W-:-:S05]  /*0110*/  F2FP.F16.F32.PACK_AB R3, RZ, R2 ;  /* 0x00000002ff03723e */ /* 0x004fca00000000ff */
[----:B------:R0:W-:Y:S02]  /*0120*/  STG.E.U16 desc[UR4][R4.64], R3 ;  /* 0x0000000304007986 */ /* 0x0001e4000c101504 */
.L_x_1:
[----:B------:R-:W-:Y:S05]  /*0130*/  BSYNC.RECONVERGENT B0 ;  /* 0x0000000000007941 */ /* 0x000fea0003800200 */
.L_x_0:
[----:B------:R-:W-:Y:S06]  /*0140*/  BAR.SYNC.DEFER_BLOCKING 0x0 ;  /* 0x0000000000007b1d */ /* 0x000fec0000010000 */
[----:B------:R-:W-:Y:S05]  /*0150*/  EXIT ;  /* 0x000000000000794d */ /* 0x000fea0003800000 */
.L_x_2:
[----:B------:R-:W-:-:S00]  /*0160*/  BRA `(.L_x_2) ;  /* 0xfffffffc00fc7947 */ /* 0x000fc0000383ffff */
[----:B------:R-:W-:-:S00]  /*0170*/  NOP ;  /* 0x0000000000007918 */ /* 0x000fc00000000000 */
        /* <DEDUP_REMOVED lines=8> */
.L_x_4:


//--------------------- .text._Z6warmupv          --------------------------
	.section	.text._Z6warmupv,"ax",@progbits
	.align	128
        .global         _Z6warmupv
        .type           _Z6warmupv,@function
        .size           _Z6warmupv,(.L_x_5 - _Z6warmupv)
        .other          _Z6warmupv,@"STO_CUDA_ENTRY STV_DEFAULT"
_Z6warmupv:
.text._Z6warmupv:
[----:B------:R-:W-:Y:S01]  /*0000*/  LDC R1, c[0x0][0x37c] ;  /* 0x0000df00ff017b82 */ /* 0x000fe20000000800 */
[----:B------:R-:W-:Y:S05]  /*0010*/  EXIT ;  /* 0x000000000000794d */ /* 0x000fea0003800000 */
.L_x_3:
        /* <DEDUP_REMOVED lines=14> */
.L_x_5:


//--------------------- .nv.shared.reserved.0     --------------------------
	.section	.nv.shared.reserved.0,"aw",@nobits
	.weak		__nv_reservedSMEM_offset_0_alias
	.size		__nv_reservedSMEM_offset_0_alias, 0, 64
	.other		__nv_reservedSMEM_offset_0_alias,@"STO_CUDA_RESERVED_SHARED STV_DEFAULT"
__nv_reservedSMEM_offset_0_alias:
	.zero		0
	.zero		64


//--------------------- .nv.constant0._Z11floattohalfPfP6__halfl --------------------------
	.section	.nv.constant0._Z11floattohalfPfP6__halfl,"a",@progbits
	.sectionflags	@""
	.align	4
.nv.constant0._Z11floattohalfPfP6__halfl:
	.zero		920


//--------------------- .nv.constant0._Z6warmupv  --------------------------
	.section	.nv.constant0._Z6warmupv,"a",@progbits
	.sectionflags	@""
	.align	4
.nv.constant0._Z6warmupv:
	.zero		896


//--------------------- SYMBOLS --------------------------

	.type		.nv.reservedSmem.offset0,@object
	.size		.nv.reservedSmem.offset0,0x4
